//
// Generated by NVIDIA NVVM Compiler
//
// Compiler Build ID: CL-36424714
// Cuda compilation tools, release 13.0, V13.0.88
// Based on NVVM 20.0.0
//

.version 9.0
.target sm_100
.address_size 64

	// .globl	_Z6modExpP12modExpParamsm

.visible .entry _Z6modExpP12modExpParamsm(
	.param .u64 .ptr .align 1 _Z6modExpP12modExpParamsm_param_0,
	.param .u64 _Z6modExpP12modExpParamsm_param_1
)
{
	.reg .pred 	%p<8>;
	.reg .b32 	%r<11>;
	.reg .b64 	%rd<36>;

	ld.param.u64 	%rd19, [_Z6modExpP12modExpParamsm_param_0];
	ld.param.u64 	%rd20, [_Z6modExpP12modExpParamsm_param_1];
	mov.u32 	%r1, %ctaid.x;
	mov.u32 	%r2, %ntid.x;
	mov.u32 	%r3, %tid.x;
	mad.lo.s32 	%r4, %r1, %r2, %r3;
	cvt.s64.s32 	%rd1, %r4;
	setp.le.u64 	%p1, %rd20, %rd1;
	@%p1 bra 	$L__BB0_12;
	cvta.to.global.u64 	%rd22, %rd19;
	shl.b64 	%rd23, %rd1, 5;
	add.s64 	%rd2, %rd22, %rd23;
	ld.global.u64 	%rd30, [%rd2+8];
	ld.global.u64 	%rd4, [%rd2+16];
	setp.eq.s64 	%p2, %rd30, 0;
	mov.b64 	%rd33, 1;
	@%p2 bra 	$L__BB0_11;
	ld.global.u64 	%rd31, [%rd2];
	mov.b64 	%rd33, 1;
	cvt.u32.u64 	%r8, %rd4;
$L__BB0_3:
	and.b64  	%rd25, %rd30, 1;
	setp.eq.b64 	%p3, %rd25, 1;
	not.pred 	%p4, %p3;
	@%p4 bra 	$L__BB0_7;
	mul.lo.s64 	%rd9, %rd31, %rd33;
	or.b64  	%rd26, %rd9, %rd4;
	and.b64  	%rd27, %rd26, -4294967296;
	setp.ne.s64 	%p5, %rd27, 0;
	@%p5 bra 	$L__BB0_6;
	cvt.u32.u64 	%r6, %rd9;
	rem.u32 	%r7, %r6, %r8;
	cvt.u64.u32 	%rd33, %r7;
	bra.uni 	$L__BB0_7;
$L__BB0_6:
	rem.u64 	%rd33, %rd9, %rd4;
$L__BB0_7:
	mul.lo.s64 	%rd13, %rd31, %rd31;
	or.b64  	%rd28, %rd13, %rd4;
	and.b64  	%rd29, %rd28, -4294967296;
	setp.ne.s64 	%p6, %rd29, 0;
	@%p6 bra 	$L__BB0_9;
	cvt.u32.u64 	%r9, %rd13;
	rem.u32 	%r10, %r9, %r8;
	cvt.u64.u32 	%rd31, %r10;
	bra.uni 	$L__BB0_10;
$L__BB0_9:
	rem.u64 	%rd31, %rd13, %rd4;
$L__BB0_10:
	shr.u64 	%rd17, %rd30, 1;
	setp.gt.u64 	%p7, %rd30, 1;
	mov.u64 	%rd30, %rd17;
	@%p7 bra 	$L__BB0_3;
$L__BB0_11:
	st.global.u64 	[%rd2+24], %rd33;
$L__BB0_12:
	ret;

}


// ===== COMPILED SASS (sm_100) =====

	.target	sm_100

	.elftype	@"ET_EXEC"


//--------------------- .note.nv.tkinfo           --------------------------
	.section	.note.nv.tkinfo,"",@"SHT_NOTE"
	.sectionflags	@"SHF_NOTE_NV_TKINFO"
	.tkinfo
        /*0018*/ 	.word	0x00000002
        /*0030*/ 	.string	""
        /*0030*/ 	.string	"ptxas"
        /*0030*/ 	.string	"Cuda compilation tools, release 13.0, V13.0.88"
        /*0030*/ 	.string	"Build cuda_13.0.r13.0/compiler.36424714_0"
        /*0030*/ 	.string	"-arch sm_100 -m 64 "



//--------------------- .note.nv.cuinfo           --------------------------
	.section	.note.nv.cuinfo,"",@"SHT_NOTE"
	.sectionflags	@"SHF_NOTE_NV_CUINFO"
        /*0018*/ 	.short	0x0002
        /*001a*/ 	.short	0x0064
        /*001c*/ 	.short	0x0082
	.zero		2


//--------------------- .nv.info                  --------------------------
	.section	.nv.info,"",@"SHT_CUDA_INFO"
	.align	4


	//----- nvinfo : EIATTR_REGCOUNT
	.align		4
        /*0000*/ 	.byte	0x04, 0x2f
        /*0002*/ 	.short	(.L_1 - .L_0)
	.align		4
.L_0:
        /*0004*/ 	.word	index@(_Z6modExpP12modExpParamsm)
        /*0008*/ 	.word	0x0000001c


	//----- nvinfo : EIATTR_FRAME_SIZE
	.align		4
.L_1:
        /*000c*/ 	.byte	0x04, 0x11
        /*000e*/ 	.short	(.L_3 - .L_2)
	.align		4
.L_2:
        /*0010*/ 	.word	index@($__internal_0_$__cuda_sm20_rem_u64)
        /*0014*/ 	.word	0x00000000


	//----- nvinfo : EIATTR_FRAME_SIZE
	.align		4
.L_3:
        /*0018*/ 	.byte	0x04, 0x11
        /*001a*/ 	.short	(.L_5 - .L_4)
	.align		4
.L_4:
        /*001c*/ 	.word	index@(_Z6modExpP12modExpParamsm)
        /*0020*/ 	.word	0x00000000


	//----- nvinfo : EIATTR_MIN_STACK_SIZE
	.align		4
.L_5:
        /*0024*/ 	.byte	0x04, 0x12
        /*0026*/ 	.short	(.L_7 - .L_6)
	.align		4
.L_6:
        /*0028*/ 	.word	index@(_Z6modExpP12modExpParamsm)
        /*002c*/ 	.word	0x00000000
.L_7:


//--------------------- .nv.compat                --------------------------
	.section	.nv.compat,"",@"SHT_CUDA_COMPAT_INFO"
	.align	4
        /*0000*/ 	.byte	0x02, 0x09, 0x00, 0x00, 0x02, 0x02, 0x01, 0x00, 0x02, 0x05, 0x05, 0x00, 0x03, 0x07, 0x01, 0x01
        /*0010*/ 	.byte	0x02, 0x03, 0x00, 0x00, 0x02, 0x06, 0x01, 0x00, 0x04, 0x0b, 0x08, 0x00, 0x09, 0x00, 0x00, 0x00
        /*0020*/ 	.byte	0x00, 0x00, 0x00, 0x00


//--------------------- .nv.info._Z6modExpP12modExpParamsm --------------------------
	.section	.nv.info._Z6modExpP12modExpParamsm,"",@"SHT_CUDA_INFO"
	.sectionflags	@""
	.align	4


	//----- nvinfo : EIATTR_CUDA_API_VERSION
	.align		4
        /*0000*/ 	.byte	0x04, 0x37
        /*0002*/ 	.short	(.L_9 - .L_8)
.L_8:
        /*0004*/ 	.word	0x00000082


	//----- nvinfo : EIATTR_KPARAM_INFO
	.align		4
.L_9:
        /*0008*/ 	.byte	0x04, 0x17
        /*000a*/ 	.short	(.L_11 - .L_10)
.L_10:
        /*000c*/ 	.word	0x00000000
        /*0010*/ 	.short	0x0001
        /*0012*/ 	.short	0x0008
        /*0014*/ 	.byte	0x00, 0xf0, 0x21, 0x00


	//----- nvinfo : EIATTR_KPARAM_INFO
	.align		4
.L_11:
        /*0018*/ 	.byte	0x04, 0x17
        /*001a*/ 	.short	(.L_13 - .L_12)
.L_12:
        /*001c*/ 	.word	0x00000000
        /*0020*/ 	.short	0x0000
        /*0022*/ 	.short	0x0000
        /*0024*/ 	.byte	0x00, 0xf5, 0x21, 0x00


	//----- nvinfo : EIATTR_SPARSE_MMA_MASK
	.align		4
.L_13:
        /*0028*/ 	.byte	0x03, 0x50
        /*002a*/ 	.short	0x0000


	//----- nvinfo : EIATTR_MAXREG_COUNT
	.align		4
        /*002c*/ 	.byte	0x03, 0x1b
        /*002e*/ 	.short	0x00ff


	//----- nvinfo : EIATTR_MERCURY_ISA_VERSION
	.align		4
        /*0030*/ 	.byte	0x03, 0x5f
        /*0032*/ 	.short	0x0101


	//----- nvinfo : EIATTR_VRC_CTA_INIT_COUNT
	.align		4
        /*0034*/ 	.byte	0x02, 0x4a
	.zero		1
	.zero		1


	//----- nvinfo : EIATTR_EXIT_INSTR_OFFSETS
	.align		4
        /*0038*/ 	.byte	0x04, 0x1c
        /*003a*/ 	.short	(.L_15 - .L_14)


	//   ....[0]....
.L_14:
        /*003c*/ 	.word	0x00000090


	//   ....[1]....
        /*0040*/ 	.word	0x00000680


	//----- nvinfo : EIATTR_CRS_STACK_SIZE
	.align		4
.L_15:
        /*0044*/ 	.byte	0x04, 0x1e
        /*0046*/ 	.short	(.L_17 - .L_16)
.L_16:
        /*0048*/ 	.word	0x00000000


	//----- nvinfo : EIATTR_CBANK_PARAM_SIZE
	.align		4
.L_17:
        /*004c*/ 	.byte	0x03, 0x19
        /*004e*/ 	.short	0x0010


	//----- nvinfo : EIATTR_PARAM_CBANK
	.align		4
        /*0050*/ 	.byte	0x04, 0x0a
        /*0052*/ 	.short	(.L_19 - .L_18)
	.align		4
.L_18:
        /*0054*/ 	.word	index@(.nv.constant0._Z6modExpP12modExpParamsm)
        /*0058*/ 	.short	0x0380
        /*005a*/ 	.short	0x0010


	//----- nvinfo : EIATTR_SW_WAR
	.align		4
.L_19:
        /*005c*/ 	.byte	0x04, 0x36
        /*005e*/ 	.short	(.L_21 - .L_20)
.L_20:
        /*0060*/ 	.word	0x00000008
.L_21:


//--------------------- .nv.callgraph             --------------------------
	.section	.nv.callgraph,"",@"SHT_CUDA_CALLGRAPH"
	.align	4
	.sectionentsize	8
	.align		4
        /*0000*/ 	.word	0x00000000
	.align		4
        /*0004*/ 	.word	0xffffffff
	.align		4
        /*0008*/ 	.word	0x00000000
	.align		4
        /*000c*/ 	.word	0xfffffffe
	.align		4
        /*0010*/ 	.word	0x00000000
	.align		4
        /*0014*/ 	.word	0xfffffffd
	.align		4
        /*0018*/ 	.word	0x00000000
	.align		4
        /*001c*/ 	.word	0xfffffffc


//--------------------- .text._Z6modExpP12modExpParamsm --------------------------
	.section	.text._Z6modExpP12modExpParamsm,"ax",@progbits
	.align	128
        .global         _Z6modExpP12modExpParamsm
        .type           _Z6modExpP12modExpParamsm,@function
        .size           _Z6modExpP12modExpParamsm,(.L_x_10 - _Z6modExpP12modExpParamsm)
        .other          _Z6modExpP12modExpParamsm,@"STO_CUDA_ENTRY STV_DEFAULT"
_Z6modExpP12modExpParamsm:
.text._Z6modExpP12modExpParamsm:
[----:B------:R-:W-:Y:S01]  /*0000*/  LDC R1, c[0x0][0x37c] ;  /* 0x0000df00ff017b82 */ /* 0x000fe20000000800 */
[----:B------:R-:W0:Y:S07]  /*0010*/  S2R R3, SR_TID.X ;  /* 0x0000000000037919 */ /* 0x000e2e0000002100 */
[----:B------:R-:W0:Y:S01]  /*0020*/  S2UR UR4, SR_CTAID.X ;  /* 0x00000000000479c3 */ /* 0x000e220000002500 */
[----:B------:R-:W1:Y:S07]  /*0030*/  LDCU.64 UR6, c[0x0][0x388] ;  /* 0x00007100ff0677ac */ /* 0x000e6e0008000a00 */
[----:B------:R-:W0:Y:S02]  /*0040*/  LDC R0, c[0x0][0x360] ;  /* 0x0000d800ff007b82 */ /* 0x000e240000000800 */
[----:B0-----:R-:W-:-:S05]  /*0050*/  IMAD R0, R0, UR4, R3 ;  /* 0x0000000400007c24 */ /* 0x001fca000f8e0203 */
[----:B-1----:R-:W-:Y:S02]  /*0060*/  ISETP.GE.U32.AND P0, PT, R0, UR6, PT ;  /* 0x0000000600007c0c */ /* 0x002fe4000bf06070 */
[----:B------:R-:W-:-:S04]  /*0070*/  SHF.R.S32.HI R3, RZ, 0x1f, R0 ;  /* 0x0000001fff037819 */ /* 0x000fc80000011400 */
[----:B------:R-:W-:-:S13]  /*0080*/  ISETP.GE.U32.AND.EX P0, PT, R3, UR7, PT, P0 ;  /* 0x0000000703007c0c */ /* 0x000fda000bf06100 */
[----:B------:R-:W-:Y:S05]  /*0090*/  @P0 EXIT ;  /* 0x000000000000094d */ /* 0x000fea0003800000 */
[----:B------:R-:W0:Y:S01]  /*00a0*/  LDCU.64 UR6, c[0x0][0x380] ;  /* 0x00007000ff0677ac */ /* 0x000e220008000a00 */
[----:B------:R-:W1:Y:S01]  /*00b0*/  LDCU.64 UR4, c[0x0][0x358] ;  /* 0x00006b00ff0477ac */ /* 0x000e620008000a00 */
[----:B0-----:R-:W-:-:S04]  /*00c0*/  LEA R2, P0, R0, UR6, 0x5 ;  /* 0x0000000600027c11 */ /* 0x001fc8000f8028ff */
[----:B------:R-:W-:-:S05]  /*00d0*/  LEA.HI.X R3, R0, UR7, R3, 0x5, P0 ;  /* 0x0000000700037c11 */ /* 0x000fca00080f2c03 */
[----:B-1----:R-:W2:Y:S01]  /*00e0*/  LDG.E.64 R10, desc[UR4][R2.64+0x8] ;  /* 0x00000804020a7981 */ /* 0x002ea2000c1e1b00 */
[----:B------:R-:W-:Y:S01]  /*00f0*/  BSSY.RECONVERGENT B0, `(.L_x_0) ;  /* 0x0000057000007945 */ /* 0x000fe20003800200 */
[----:B------:R-:W-:Y:S02]  /*0100*/  IMAD.MOV.U32 R4, RZ, RZ, 0x1 ;  /* 0x00000001ff047424 */ /* 0x000fe400078e00ff */
[----:B------:R-:W-:Y:S01]  /*0110*/  IMAD.MOV.U32 R5, RZ, RZ, 0x0 ;  /* 0x00000000ff057424 */ /* 0x000fe200078e00ff */
[----:B--2---:R-:W-:-:S04]  /*0120*/  ISETP.NE.U32.AND P0, PT, R10, RZ, PT ;  /* 0x000000ff0a00720c */ /* 0x004fc80003f05070 */
[----:B------:R-:W-:-:S13]  /*0130*/  ISETP.NE.AND.EX P0, PT, R11, RZ, PT, P0 ;  /* 0x000000ff0b00720c */ /* 0x000fda0003f05300 */
[----:B------:R-:W-:Y:S05]  /*0140*/  @!P0 BRA `(.L_x_1) ;  /* 0x0000000400448947 */ /* 0x000fea0003800000 */
[----:B------:R0:W5:Y:S04]  /*0150*/  LDG.E.64 R6, desc[UR4][R2.64] ;  /* 0x0000000402067981 */ /* 0x000168000c1e1b00 */
[----:B------:R0:W5:Y:S01]  /*0160*/  LDG.E.64 R8, desc[UR4][R2.64+0x10] ;  /* 0x0000100402087981 */ /* 0x000162000c1e1b00 */
[----:B------:R-:W-:Y:S01]  /*0170*/  MOV R0, R10 ;  /* 0x0000000a00007202 */ /* 0x000fe20000000f00 */
[----:B------:R-:W-:Y:S02]  /*0180*/  IMAD.MOV.U32 R4, RZ, RZ, 0x1 ;  /* 0x00000001ff047424 */ /* 0x000fe400078e00ff */
[----:B------:R-:W-:-:S07]  /*0190*/  IMAD.MOV.U32 R5, RZ, RZ, 0x0 ;  /* 0x00000000ff057424 */ /* 0x000fce00078e00ff */
.L_x_8:
[----:B------:R-:W-:Y:S01]  /*01a0*/  LOP3.LUT R10, R0, 0x1, RZ, 0xc0, !PT ;  /* 0x00000001000a7812 */ /* 0x000fe200078ec0ff */
[----:B------:R-:W-:Y:S03]  /*01b0*/  BSSY.RECONVERGENT B1, `(.L_x_2) ;  /* 0x0000024000017945 */ /* 0x000fe60003800200 */
[----:B------:R-:W-:-:S04]  /*01c0*/  ISETP.NE.U32.AND P0, PT, R10, 0x1, PT ;  /* 0x000000010a00780c */ /* 0x000fc80003f05070 */
[----:B------:R-:W-:-:S13]  /*01d0*/  ISETP.NE.U32.AND.EX P0, PT, RZ, RZ, PT, P0 ;  /* 0x000000ffff00720c */ /* 0x000fda0003f05100 */
[----:B------:R-:W-:Y:S05]  /*01e0*/  @P0 BRA `(.L_x_3) ;  /* 0x0000000000800947 */ /* 0x000fea0003800000 */
[-C--:B-----5:R-:W-:Y:S02]  /*01f0*/  IMAD R15, R7, R4.reuse, RZ ;  /* 0x00000004070f7224 */ /* 0x0a0fe400078e02ff */
[----:B------:R-:W-:-:S04]  /*0200*/  IMAD.WIDE.U32 R12, R6, R4, RZ ;  /* 0x00000004060c7225 */ /* 0x000fc800078e00ff */
[----:B------:R-:W-:-:S05]  /*0210*/  IMAD R15, R5, R6, R15 ;  /* 0x00000006050f7224 */ /* 0x000fca00078e020f */
[----:B------:R-:W-:-:S04]  /*0220*/  IADD3 R15, PT, PT, R13, R15, RZ ;  /* 0x0000000f0d0f7210 */ /* 0x000fc80007ffe0ff */
[----:B------:R-:W-:-:S04]  /*0230*/  LOP3.LUT R4, R15, R9, RZ, 0xfc, !PT ;  /* 0x000000090f047212 */ /* 0x000fc800078efcff */
[----:B------:R-:W-:-:S13]  /*0240*/  ISETP.NE.U32.AND P0, PT, R4, RZ, PT ;  /* 0x000000ff0400720c */ /* 0x000fda0003f05070 */
[----:B------:R-:W-:Y:S05]  /*0250*/  @P0 BRA `(.L_x_4) ;  /* 0x0000000000500947 */ /* 0x000fea0003800000 */
[----:B------:R-:W1:Y:S01]  /*0260*/  I2F.U32.RP R10, R8 ;  /* 0x00000008000a7306 */ /* 0x000e620000209000 */
[----:B------:R-:W-:Y:S01]  /*0270*/  IMAD.MOV R13, RZ, RZ, -R8 ;  /* 0x000000ffff0d7224 */ /* 0x000fe200078e0a08 */
[----:B------:R-:W-:-:S06]  /*0280*/  ISETP.NE.U32.AND P1, PT, R8, RZ, PT ;  /* 0x000000ff0800720c */ /* 0x000fcc0003f25070 */
[----:B-1----:R-:W1:Y:S02]  /*0290*/  MUFU.RCP R10, R10 ;  /* 0x0000000a000a7308 */ /* 0x002e640000001000 */
[----:B-1----:R-:W-:-:S06]  /*02a0*/  VIADD R4, R10, 0xffffffe ;  /* 0x0ffffffe0a047836 */ /* 0x002fcc0000000000 */
[----:B------:R1:W2:Y:S02]  /*02b0*/  F2I.FTZ.U32.TRUNC.NTZ R5, R4 ;  /* 0x0000000400057305 */ /* 0x0002a4000021f000 */
[----:B-1----:R-:W-:Y:S02]  /*02c0*/  HFMA2 R4, -RZ, RZ, 0, 0 ;  /* 0x00000000ff047431 */ /* 0x002fe400000001ff */
[----:B--2---:R-:W-:-:S04]  /*02d0*/  IMAD R13, R13, R5, RZ ;  /* 0x000000050d0d7224 */ /* 0x004fc800078e02ff */
[----:B------:R-:W-:-:S06]  /*02e0*/  IMAD.HI.U32 R5, R5, R13, R4 ;  /* 0x0000000d05057227 */ /* 0x000fcc00078e0004 */
[----:B------:R-:W-:-:S04]  /*02f0*/  IMAD.HI.U32 R5, R5, R12, RZ ;  /* 0x0000000c05057227 */ /* 0x000fc800078e00ff */
[----:B------:R-:W-:-:S04]  /*0300*/  IMAD.MOV R5, RZ, RZ, -R5 ;  /* 0x000000ffff057224 */ /* 0x000fc800078e0a05 */
[----:B------:R-:W-:Y:S02]  /*0310*/  IMAD R13, R8, R5, R12 ;  /* 0x00000005080d7224 */ /* 0x000fe400078e020c */
[----:B------:R-:W-:-:S03]  /*0320*/  IMAD.MOV.U32 R5, RZ, RZ, RZ ;  /* 0x000000ffff057224 */ /* 0x000fc600078e00ff */
[----:B------:R-:W-:-:S13]  /*0330*/  ISETP.GE.U32.AND P0, PT, R13, R8, PT ;  /* 0x000000080d00720c */ /* 0x000fda0003f06070 */
[----:B------:R-:W-:-:S05]  /*0340*/  @P0 IMAD.IADD R13, R13, 0x1, -R8 ;  /* 0x000000010d0d0824 */ /* 0x000fca00078e0a08 */
[----:B------:R-:W-:-:S13]  /*0350*/  ISETP.GE.U32.AND P0, PT, R13, R8, PT ;  /* 0x000000080d00720c */ /* 0x000fda0003f06070 */
[----:B------:R-:W-:Y:S02]  /*0360*/  @P0 IADD3 R13, PT, PT, -R8, R13, RZ ;  /* 0x0000000d080d0210 */ /* 0x000fe40007ffe1ff */
[----:B------:R-:W-:-:S05]  /*0370*/  @!P1 LOP3.LUT R13, RZ, R8, RZ, 0x33, !PT ;  /* 0x00000008ff0d9212 */ /* 0x000fca00078e33ff */
[----:B------:R-:W-:Y:S01]  /*0380*/  IMAD.MOV.U32 R4, RZ, RZ, R13 ;  /* 0x000000ffff047224 */ /* 0x000fe200078e000d */
[----:B------:R-:W-:Y:S06]  /*0390*/  BRA `(.L_x_3) ;  /* 0x0000000000147947 */ /* 0x000fec0003800000 */
.L_x_4:
[----:B------:R-:W-:Y:S02]  /*03a0*/  MOV R10, R12 ;  /* 0x0000000c000a7202 */ /* 0x000fe40000000f00 */
[----:B------:R-:W-:-:S07]  /*03b0*/  MOV R14, 0x3d0 ;  /* 0x000003d0000e7802 */ /* 0x000fce0000000f00 */
[----:B0-----:R-:W-:Y:S05]  /*03c0*/  CALL.REL.NOINC `($__internal_0_$__cuda_sm20_rem_u64) ;  /* 0x0000000000b07944 */ /* 0x001fea0003c00000 */
[----:B------:R-:W-:Y:S02]  /*03d0*/  IMAD.MOV.U32 R4, RZ, RZ, R10 ;  /* 0x000000ffff047224 */ /* 0x000fe400078e000a */
[----:B------:R-:W-:-:S07]  /*03e0*/  IMAD.MOV.U32 R5, RZ, RZ, R13 ;  /* 0x000000ffff057224 */ /* 0x000fce00078e000d */
.L_x_3:
[----:B------:R-:W-:Y:S05]  /*03f0*/  BSYNC.RECONVERGENT B1 ;  /* 0x0000000000017941 */ /* 0x000fea0003800200 */
.L_x_2:
[-C--:B-----5:R-:W-:Y:S01]  /*0400*/  IMAD R15, R7, R6.reuse, RZ ;  /* 0x00000006070f7224 */ /* 0x0a0fe200078e02ff */
[----:B------:R-:W-:Y:S01]  /*0410*/  BSSY.RECONVERGENT B1, `(.L_x_5) ;  /* 0x000001f000017945 */ /* 0x000fe20003800200 */
[----:B------:R-:W-:-:S04]  /*0420*/  IMAD.WIDE.U32 R12, R6, R6, RZ ;  /* 0x00000006060c7225 */ /* 0x000fc800078e00ff */
[----:B------:R-:W-:-:S05]  /*0430*/  IMAD R15, R6, R7, R15 ;  /* 0x00000007060f7224 */ /* 0x000fca00078e020f */
[----:B------:R-:W-:-:S04]  /*0440*/  IADD3 R15, PT, PT, R13, R15, RZ ;  /* 0x0000000f0d0f7210 */ /* 0x000fc80007ffe0ff */
[----:B------:R-:W-:-:S04]  /*0450*/  LOP3.LUT R6, R15, R9, RZ, 0xfc, !PT ;  /* 0x000000090f067212 */ /* 0x000fc800078efcff */
[----:B------:R-:W-:-:S13]  /*0460*/  ISETP.NE.U32.AND P0, PT, R6, RZ, PT ;  /* 0x000000ff0600720c */ /* 0x000fda0003f05070 */
[----:B------:R-:W-:Y:S05]  /*0470*/  @P0 BRA `(.L_x_6) ;  /* 0x00000000004c0947 */ /* 0x000fea0003800000 */
[----:B------:R-:W1:Y:S01]  /*0480*/  I2F.U32.RP R10, R8 ;  /* 0x00000008000a7306 */ /* 0x000e620000209000 */
[----:B------:R-:W-:Y:S02]  /*0490*/  HFMA2 R6, -RZ, RZ, 0, 0 ;  /* 0x00000000ff067431 */ /* 0x000fe400000001ff */
[----:B------:R-:W-:Y:S01]  /*04a0*/  IMAD.MOV R15, RZ, RZ, -R8 ;  /* 0x000000ffff0f7224 */ /* 0x000fe200078e0a08 */
[----:B------:R-:W-:-:S04]  /*04b0*/  ISETP.NE.U32.AND P1, PT, R8, RZ, PT ;  /* 0x000000ff0800720c */ /* 0x000fc80003f25070 */
[----:B-1----:R-:W1:Y:S02]  /*04c0*/  MUFU.RCP R10, R10 ;  /* 0x0000000a000a7308 */ /* 0x002e640000001000 */
[----:B-1----:R-:W-:-:S06]  /*04d0*/  VIADD R13, R10, 0xffffffe ;  /* 0x0ffffffe0a0d7836 */ /* 0x002fcc0000000000 */
[----:B------:R-:W1:Y:S02]  /*04e0*/  F2I.FTZ.U32.TRUNC.NTZ R7, R13 ;  /* 0x0000000d00077305 */ /* 0x000e64000021f000 */
[----:B-1----:R-:W-:-:S04]  /*04f0*/  IMAD R15, R15, R7, RZ ;  /* 0x000000070f0f7224 */ /* 0x002fc800078e02ff */
        /* <DEDUP_REMOVED lines=9> */
[----:B------:R-:W-:Y:S01]  /*0590*/  @!P1 LOP3.LUT R6, RZ, R8, RZ, 0x33, !PT ;  /* 0x00000008ff069212 */ /* 0x000fe200078e33ff */
[----:B------:R-:W-:Y:S06]  /*05a0*/  BRA `(.L_x_7) ;  /* 0x0000000000147947 */ /* 0x000fec0003800000 */
.L_x_6:
[----:B------:R-:W-:Y:S01]  /*05b0*/  IMAD.MOV.U32 R10, RZ, RZ, R12 ;  /* 0x000000ffff0a7224 */ /* 0x000fe200078e000c */
[----:B------:R-:W-:-:S07]  /*05c0*/  MOV R14, 0x5e0 ;  /* 0x000005e0000e7802 */ /* 0x000fce0000000f00 */
[----:B0-----:R-:W-:Y:S05]  /*05d0*/  CALL.REL.NOINC `($__internal_0_$__cuda_sm20_rem_u64) ;  /* 0x00000000002c7944 */ /* 0x001fea0003c00000 */
[----:B------:R-:W-:Y:S01]  /*05e0*/  MOV R6, R10 ;  /* 0x0000000a00067202 */ /* 0x000fe20000000f00 */
[----:B------:R-:W-:-:S07]  /*05f0*/  IMAD.MOV.U32 R7, RZ, RZ, R13 ;  /* 0x000000ffff077224 */ /* 0x000fce00078e000d */
.L_x_7:
[----:B------:R-:W-:Y:S05]  /*0600*/  BSYNC.RECONVERGENT B1 ;  /* 0x0000000000017941 */ /* 0x000fea0003800200 */
.L_x_5:
[C---:B------:R-:W-:Y:S02]  /*0610*/  ISETP.GT.U32.AND P0, PT, R0.reuse, 0x1, PT ;  /* 0x000000010000780c */ /* 0x040fe40003f04070 */
[--C-:B------:R-:W-:Y:S02]  /*0620*/  SHF.R.U64 R0, R0, 0x1, R11.reuse ;  /* 0x0000000100007819 */ /* 0x100fe4000000120b */
[----:B------:R-:W-:Y:S02]  /*0630*/  ISETP.GT.U32.AND.EX P0, PT, R11, RZ, PT, P0 ;  /* 0x000000ff0b00720c */ /* 0x000fe40003f04100 */
[----:B------:R-:W-:-:S11]  /*0640*/  SHF.R.U32.HI R11, RZ, 0x1, R11 ;  /* 0x00000001ff0b7819 */ /* 0x000fd6000001160b */
[----:B------:R-:W-:Y:S05]  /*0650*/  @P0 BRA `(.L_x_8) ;  /* 0xfffffff800d00947 */ /* 0x000fea000383ffff */
.L_x_1:
[----:B------:R-:W-:Y:S05]  /*0660*/  BSYNC.RECONVERGENT B0 ;  /* 0x0000000000007941 */ /* 0x000fea0003800200 */
.L_x_0:
[----:B------:R-:W-:Y:S01]  /*0670*/  STG.E.64 desc[UR4][R2.64+0x18], R4 ;  /* 0x0000180402007986 */ /* 0x000fe2000c101b04 */
[----:B------:R-:W-:Y:S05]  /*0680*/  EXIT ;  /* 0x000000000000794d */ /* 0x000fea0003800000 */
        .weak           $__internal_0_$__cuda_sm20_rem_u64
        .type           $__internal_0_$__cuda_sm20_rem_u64,@function
        .size           $__internal_0_$__cuda_sm20_rem_u64,(.L_x_10 - $__internal_0_$__cuda_sm20_rem_u64)
$__internal_0_$__cuda_sm20_rem_u64:
[----:B------:R-:W-:Y:S01]  /*0690*/  MOV R18, R8 ;  /* 0x0000000800127202 */ /* 0x000fe20000000f00 */
[----:B------:R-:W-:-:S05]  /*06a0*/  IMAD.MOV.U32 R19, RZ, RZ, R9 ;  /* 0x000000ffff137224 */ /* 0x000fca00078e0009 */
[----:B------:R-:W0:Y:S08]  /*06b0*/  I2F.U64.RP R18, R18 ;  /* 0x0000001200127312 */ /* 0x000e300000309000 */
[----:B0-----:R-:W0:Y:S02]  /*06c0*/  MUFU.RCP R12, R18 ;  /* 0x00000012000c7308 */ /* 0x001e240000001000 */
[----:B0-----:R-:W-:-:S06]  /*06d0*/  IADD3 R12, PT, PT, R12, 0x1ffffffe, RZ ;  /* 0x1ffffffe0c0c7810 */ /* 0x001fcc0007ffe0ff */
[----:B------:R-:W0:Y:S02]  /*06e0*/  F2I.U64.TRUNC R12, R12 ;  /* 0x0000000c000c7311 */ /* 0x000e24000020d800 */
[----:B0-----:R-:W-:-:S04]  /*06f0*/  IMAD.WIDE.U32 R16, R12, R8, RZ ;  /* 0x000000080c107225 */ /* 0x001fc800078e00ff */
[----:B------:R-:W-:Y:S01]  /*0700*/  IMAD R17, R12, R9, R17 ;  /* 0x000000090c117224 */ /* 0x000fe200078e0211 */
[----:B------:R-:W-:-:S03]  /*0710*/  IADD3 R21, P0, PT, RZ, -R16, RZ ;  /* 0x80000010ff157210 */ /* 0x000fc60007f1e0ff */
[----:B------:R-:W-:Y:S02]  /*0720*/  IMAD R17, R13, R8, R17 ;  /* 0x000000080d117224 */ /* 0x000fe400078e0211 */
[----:B------:R-:W-:-:S04]  /*0730*/  IMAD.HI.U32 R16, R12, R21, RZ ;  /* 0x000000150c107227 */ /* 0x000fc800078e00ff */
[----:B------:R-:W-:Y:S01]  /*0740*/  IMAD.X R23, RZ, RZ, ~R17, P0 ;  /* 0x000000ffff177224 */ /* 0x000fe200000e0e11 */
[----:B------:R-:W-:-:S03]  /*0750*/  MOV R17, R12 ;  /* 0x0000000c00117202 */ /* 0x000fc60000000f00 */
[-C--:B------:R-:W-:Y:S02]  /*0760*/  IMAD R25, R13, R23.reuse, RZ ;  /* 0x000000170d197224 */ /* 0x080fe400078e02ff */
[----:B------:R-:W-:-:S04]  /*0770*/  IMAD.WIDE.U32 R16, P0, R12, R23, R16 ;  /* 0x000000170c107225 */ /* 0x000fc80007800010 */
[----:B------:R-:W-:-:S04]  /*0780*/  IMAD.HI.U32 R19, R13, R23, RZ ;  /* 0x000000170d137227 */ /* 0x000fc800078e00ff */
[----:B------:R-:W-:-:S04]  /*0790*/  IMAD.HI.U32 R16, P1, R13, R21, R16 ;  /* 0x000000150d107227 */ /* 0x000fc80007820010 */
[----:B------:R-:W-:Y:S01]  /*07a0*/  IMAD.X R19, R19, 0x1, R13, P0 ;  /* 0x0000000113137824 */ /* 0x000fe200000e060d */
[----:B------:R-:W-:-:S04]  /*07b0*/  IADD3 R17, P2, PT, R25, R16, RZ ;  /* 0x0000001019117210 */ /* 0x000fc80007f5e0ff */
[----:B------:R-:W-:Y:S01]  /*07c0*/  IADD3.X R19, PT, PT, RZ, RZ, R19, P2, P1 ;  /* 0x000000ffff137210 */ /* 0x000fe200017e2413 */
[----:B------:R-:W-:-:S04]  /*07d0*/  IMAD.WIDE.U32 R12, R17, R8, RZ ;  /* 0x00000008110c7225 */ /* 0x000fc800078e00ff */
[----:B------:R-:W-:Y:S01]  /*07e0*/  IMAD R13, R17, R9, R13 ;  /* 0x00000009110d7224 */ /* 0x000fe200078e020d */
[----:B------:R-:W-:-:S03]  /*07f0*/  IADD3 R21, P0, PT, RZ, -R12, RZ ;  /* 0x8000000cff157210 */ /* 0x000fc60007f1e0ff */
[----:B------:R-:W-:Y:S02]  /*0800*/  IMAD R13, R19, R8, R13 ;  /* 0x00000008130d7224 */ /* 0x000fe400078e020d */
[----:B------:R-:W-:-:S03]  /*0810*/  IMAD.HI.U32 R16, R17, R21, RZ ;  /* 0x0000001511107227 */ /* 0x000fc600078e00ff */
[----:B------:R-:W-:Y:S01]  /*0820*/  IADD3.X R12, PT, PT, RZ, ~R13, RZ, P0, !PT ;  /* 0x8000000dff0c7210 */ /* 0x000fe200007fe4ff */
[----:B------:R-:W-:-:S04]  /*0830*/  HFMA2 R13, -RZ, RZ, 0, 0 ;  /* 0x00000000ff0d7431 */ /* 0x000fc800000001ff */
[----:B------:R-:W-:-:S04]  /*0840*/  IMAD.WIDE.U32 R16, P0, R17, R12, R16 ;  /* 0x0000000c11107225 */ /* 0x000fc80007800010 */
[C---:B------:R-:W-:Y:S02]  /*0850*/  IMAD R18, R19.reuse, R12, RZ ;  /* 0x0000000c13127224 */ /* 0x040fe400078e02ff */
[----:B------:R-:W-:-:S04]  /*0860*/  IMAD.HI.U32 R17, P1, R19, R21, R16 ;  /* 0x0000001513117227 */ /* 0x000fc80007820010 */
[----:B------:R-:W-:Y:S01]  /*0870*/  IMAD.HI.U32 R12, R19, R12, RZ ;  /* 0x0000000c130c7227 */ /* 0x000fe200078e00ff */
[----:B------:R-:W-:-:S03]  /*0880*/  IADD3 R17, P2, PT, R18, R17, RZ ;  /* 0x0000001112117210 */ /* 0x000fc60007f5e0ff */
[----:B------:R-:W-:Y:S02]  /*0890*/  IMAD.X R19, R12, 0x1, R19, P0 ;  /* 0x000000010c137824 */ /* 0x000fe400000e0613 */
[----:B------:R-:W-:-:S03]  /*08a0*/  IMAD.HI.U32 R12, R17, R10, RZ ;  /* 0x0000000a110c7227 */ /* 0x000fc600078e00ff */
[----:B------:R-:W-:Y:S01]  /*08b0*/  IADD3.X R19, PT, PT, RZ, RZ, R19, P2, P1 ;  /* 0x000000ffff137210 */ /* 0x000fe200017e2413 */
[----:B------:R-:W-:-:S04]  /*08c0*/  IMAD.WIDE.U32 R12, R17, R15, R12 ;  /* 0x0000000f110c7225 */ /* 0x000fc800078e000c */
[C---:B------:R-:W-:Y:S02]  /*08d0*/  IMAD R17, R19.reuse, R15, RZ ;  /* 0x0000000f13117224 */ /* 0x040fe400078e02ff */
[----:B------:R-:W-:-:S04]  /*08e0*/  IMAD.HI.U32 R12, P0, R19, R10, R12 ;  /* 0x0000000a130c7227 */ /* 0x000fc8000780000c */
[----:B------:R-:W-:Y:S01]  /*08f0*/  IMAD.HI.U32 R16, R19, R15, RZ ;  /* 0x0000000f13107227 */ /* 0x000fe200078e00ff */
[----:B------:R-:W-:-:S03]  /*0900*/  IADD3 R17, P1, PT, R17, R12, RZ ;  /* 0x0000000c11117210 */ /* 0x000fc60007f3e0ff */
[----:B------:R-:W-:Y:S02]  /*0910*/  IMAD.X R16, RZ, RZ, R16, P0 ;  /* 0x000000ffff107224 */ /* 0x000fe400000e0610 */
[----:B------:R-:W-:-:S03]  /*0920*/  IMAD.WIDE.U32 R12, R17, R8, RZ ;  /* 0x00000008110c7225 */ /* 0x000fc600078e00ff */
[----:B------:R-:W-:Y:S01]  /*0930*/  IADD3.X R19, PT, PT, RZ, R16, RZ, P1, !PT ;  /* 0x00000010ff137210 */ /* 0x000fe20000ffe4ff */
[----:B------:R-:W-:Y:S01]  /*0940*/  IMAD R17, R17, R9, R13 ;  /* 0x0000000911117224 */ /* 0x000fe200078e020d */
[----:B------:R-:W-:-:S03]  /*0950*/  IADD3 R13, P1, PT, -R12, R10, RZ ;  /* 0x0000000a0c0d7210 */ /* 0x000fc60007f3e1ff */
[-C--:B------:R-:W-:Y:S01]  /*0960*/  IMAD R10, R19, R8.reuse, R17 ;  /* 0x00000008130a7224 */ /* 0x080fe200078e0211 */
[----:B------:R-:W-:-:S03]  /*0970*/  ISETP.GE.U32.AND P0, PT, R13, R8, PT ;  /* 0x000000080d00720c */ /* 0x000fc60003f06070 */
[----:B------:R-:W-:Y:S01]  /*0980*/  IMAD.X R10, R15, 0x1, ~R10, P1 ;  /* 0x000000010f0a7824 */ /* 0x000fe200008e0e0a */
[----:B------:R-:W-:-:S04]  /*0990*/  IADD3 R15, P1, PT, -R8, R13, RZ ;  /* 0x0000000d080f7210 */ /* 0x000fc80007f3e1ff */
[----:B------:R-:W-:Y:S02]  /*09a0*/  ISETP.GE.U32.AND.EX P0, PT, R10, R9, PT, P0 ;  /* 0x000000090a00720c */ /* 0x000fe40003f06100 */
[-C--:B------:R-:W-:Y:S02]  /*09b0*/  IADD3.X R12, PT, PT, ~R9, R10.reuse, RZ, P1, !PT ;  /* 0x0000000a090c7210 */ /* 0x080fe40000ffe5ff */
[----:B------:R-:W-:Y:S02]  /*09c0*/  SEL R15, R15, R13, P0 ;  /* 0x0000000d0f0f7207 */ /* 0x000fe40000000000 */
[----:B------:R-:W-:Y:S02]  /*09d0*/  SEL R12, R12, R10, P0 ;  /* 0x0000000a0c0c7207 */ /* 0x000fe40000000000 */
[----:B------:R-:W-:Y:S02]  /*09e0*/  ISETP.GE.U32.AND P0, PT, R15, R8, PT ;  /* 0x000000080f00720c */ /* 0x000fe40003f06070 */
[----:B------:R-:W-:-:S02]  /*09f0*/  IADD3 R10, P2, PT, -R8, R15, RZ ;  /* 0x0000000f080a7210 */ /* 0x000fc40007f5e1ff */
[----:B------:R-:W-:Y:S02]  /*0a00*/  ISETP.GE.U32.AND.EX P0, PT, R12, R9, PT, P0 ;  /* 0x000000090c00720c */ /* 0x000fe40003f06100 */
[----:B------:R-:W-:Y:S01]  /*0a10*/  ISETP.NE.U32.AND P1, PT, R8, RZ, PT ;  /* 0x000000ff0800720c */ /* 0x000fe20003f25070 */
[----:B------:R-:W-:Y:S01]  /*0a20*/  IMAD.X R13, R12, 0x1, ~R9, P2 ;  /* 0x000000010c0d7824 */ /* 0x000fe200010e0e09 */
[----:B------:R-:W-:Y:S02]  /*0a30*/  SEL R10, R10, R15, P0 ;  /* 0x0000000f0a0a7207 */ /* 0x000fe40000000000 */
[----:B------:R-:W-:Y:S02]  /*0a40*/  MOV R15, 0x0 ;  /* 0x00000000000f7802 */ /* 0x000fe40000000f00 */
[----:B------:R-:W-:Y:S02]  /*0a50*/  ISETP.NE.AND.EX P1, PT, R9, RZ, PT, P1 ;  /* 0x000000ff0900720c */ /* 0x000fe40003f25310 */
[----:B------:R-:W-:-:S02]  /*0a60*/  SEL R13, R13, R12, P0 ;  /* 0x0000000c0d0d7207 */ /* 0x000fc40000000000 */
[----:B------:R-:W-:Y:S02]  /*0a70*/  SEL R10, R10, 0xffffffff, P1 ;  /* 0xffffffff0a0a7807 */ /* 0x000fe40000800000 */
[----:B------:R-:W-:Y:S01]  /*0a80*/  SEL R13, R13, 0xffffffff, P1 ;  /* 0xffffffff0d0d7807 */ /* 0x000fe20000800000 */
[----:B------:R-:W-:Y:S06]  /*0a90*/  RET.REL.NODEC R14 `(_Z6modExpP12modExpParamsm) ;  /* 0xfffffff40e587950 */ /* 0x000fec0003c3ffff */
.L_x_9:
[----:B------:R-:W-:-:S00]  /*0aa0*/  BRA `(.L_x_9) ;  /* 0xfffffffc00fc7947 */ /* 0x000fc0000383ffff */
[----:B------:R-:W-:-:S00]  /*0ab0*/  NOP ;  /* 0x0000000000007918 */ /* 0x000fc00000000000 */
        /* <DEDUP_REMOVED lines=12> */
.L_x_10:


//--------------------- .nv.shared.reserved.0     --------------------------
	.section	.nv.shared.reserved.0,"aw",@nobits
	.weak		__nv_reservedSMEM_offset_0_alias
	.size		__nv_reservedSMEM_offset_0_alias, 0, 64
	.other		__nv_reservedSMEM_offset_0_alias,@"STO_CUDA_RESERVED_SHARED STV_DEFAULT"
__nv_reservedSMEM_offset_0_alias:
	.zero		0
	.zero		64


//--------------------- .nv.constant0._Z6modExpP12modExpParamsm --------------------------
	.section	.nv.constant0._Z6modExpP12modExpParamsm,"a",@progbits
	.sectionflags	@""
	.align	4
.nv.constant0._Z6modExpP12modExpParamsm:
	.zero		912


//--------------------- SYMBOLS --------------------------

	.type		.nv.reservedSmem.offset0,@object
	.size		.nv.reservedSmem.offset0,0x4
